//
// Generated by NVIDIA NVVM Compiler
//
// Compiler Build ID: CL-36424714
// Cuda compilation tools, release 13.0, V13.0.88
// Based on NVVM 20.0.0
//

.version 9.0
.target sm_100
.address_size 64

	// .globl	_Z10matrixMultPKdS0_Pdii
// _ZZ16matrixMultSharedPKdS0_PdiiE2as has been demoted
// _ZZ16matrixMultSharedPKdS0_PdiiE2bs has been demoted

.visible .entry _Z10matrixMultPKdS0_Pdii(
	.param .u64 .ptr .align 1 _Z10matrixMultPKdS0_Pdii_param_0,
	.param .u64 .ptr .align 1 _Z10matrixMultPKdS0_Pdii_param_1,
	.param .u64 .ptr .align 1 _Z10matrixMultPKdS0_Pdii_param_2,
	.param .u32 _Z10matrixMultPKdS0_Pdii_param_3,
	.param .u32 _Z10matrixMultPKdS0_Pdii_param_4
)
{
	.reg .pred 	%p<10>;
	.reg .b32 	%r<43>;
	.reg .b64 	%rd<39>;
	.reg .b64 	%fd<68>;

	ld.param.u64 	%rd4, [_Z10matrixMultPKdS0_Pdii_param_0];
	ld.param.u64 	%rd5, [_Z10matrixMultPKdS0_Pdii_param_1];
	ld.param.u64 	%rd3, [_Z10matrixMultPKdS0_Pdii_param_2];
	ld.param.u32 	%r20, [_Z10matrixMultPKdS0_Pdii_param_3];
	ld.param.u32 	%r21, [_Z10matrixMultPKdS0_Pdii_param_4];
	cvta.to.global.u64 	%rd1, %rd5;
	cvta.to.global.u64 	%rd2, %rd4;
	mov.u32 	%r22, %ntid.y;
	mov.u32 	%r23, %ctaid.y;
	mov.u32 	%r24, %tid.y;
	mad.lo.s32 	%r1, %r22, %r23, %r24;
	mul.lo.s32 	%r2, %r20, %r1;
	mov.u32 	%r25, %ntid.x;
	mov.u32 	%r26, %ctaid.x;
	mov.u32 	%r27, %tid.x;
	mad.lo.s32 	%r3, %r25, %r26, %r27;
	setp.lt.s32 	%p1, %r20, 1;
	mov.f64 	%fd67, 0d0000000000000000;
	@%p1 bra 	$L__BB0_12;
	and.b32  	%r4, %r20, 7;
	setp.lt.u32 	%p2, %r20, 8;
	mov.f64 	%fd67, 0d0000000000000000;
	mov.b32 	%r41, 0;
	@%p2 bra 	$L__BB0_4;
	and.b32  	%r41, %r20, 2147483640;
	neg.s32 	%r39, %r41;
	shl.b32 	%r7, %r21, 3;
	mov.f64 	%fd67, 0d0000000000000000;
	mul.wide.s32 	%rd10, %r21, 8;
	mov.u32 	%r37, %r2;
	mov.u32 	%r38, %r3;
$L__BB0_3:
	.pragma "nounroll";
	mul.wide.s32 	%rd6, %r37, 8;
	add.s64 	%rd7, %rd2, %rd6;
	ld.global.f64 	%fd17, [%rd7];
	mul.wide.s32 	%rd8, %r38, 8;
	add.s64 	%rd9, %rd1, %rd8;
	ld.global.f64 	%fd18, [%rd9];
	fma.rn.f64 	%fd19, %fd17, %fd18, %fd67;
	ld.global.f64 	%fd20, [%rd7+8];
	add.s64 	%rd11, %rd9, %rd10;
	ld.global.f64 	%fd21, [%rd11];
	fma.rn.f64 	%fd22, %fd20, %fd21, %fd19;
	ld.global.f64 	%fd23, [%rd7+16];
	add.s64 	%rd12, %rd11, %rd10;
	ld.global.f64 	%fd24, [%rd12];
	fma.rn.f64 	%fd25, %fd23, %fd24, %fd22;
	ld.global.f64 	%fd26, [%rd7+24];
	add.s64 	%rd13, %rd12, %rd10;
	ld.global.f64 	%fd27, [%rd13];
	fma.rn.f64 	%fd28, %fd26, %fd27, %fd25;
	ld.global.f64 	%fd29, [%rd7+32];
	add.s64 	%rd14, %rd13, %rd10;
	ld.global.f64 	%fd30, [%rd14];
	fma.rn.f64 	%fd31, %fd29, %fd30, %fd28;
	ld.global.f64 	%fd32, [%rd7+40];
	add.s64 	%rd15, %rd14, %rd10;
	ld.global.f64 	%fd33, [%rd15];
	fma.rn.f64 	%fd34, %fd32, %fd33, %fd31;
	ld.global.f64 	%fd35, [%rd7+48];
	add.s64 	%rd16, %rd15, %rd10;
	ld.global.f64 	%fd36, [%rd16];
	fma.rn.f64 	%fd37, %fd35, %fd36, %fd34;
	ld.global.f64 	%fd38, [%rd7+56];
	add.s64 	%rd17, %rd16, %rd10;
	ld.global.f64 	%fd39, [%rd17];
	fma.rn.f64 	%fd67, %fd38, %fd39, %fd37;
	add.s32 	%r39, %r39, 8;
	add.s32 	%r38, %r38, %r7;
	add.s32 	%r37, %r37, 8;
	setp.ne.s32 	%p3, %r39, 0;
	@%p3 bra 	$L__BB0_3;
$L__BB0_4:
	setp.eq.s32 	%p4, %r4, 0;
	@%p4 bra 	$L__BB0_12;
	and.b32  	%r15, %r20, 3;
	setp.lt.u32 	%p5, %r4, 4;
	@%p5 bra 	$L__BB0_7;
	add.s32 	%r29, %r41, %r2;
	mul.wide.s32 	%rd18, %r29, 8;
	add.s64 	%rd19, %rd2, %rd18;
	ld.global.f64 	%fd41, [%rd19];
	mad.lo.s32 	%r30, %r41, %r21, %r3;
	mul.wide.s32 	%rd20, %r30, 8;
	add.s64 	%rd21, %rd1, %rd20;
	ld.global.f64 	%fd42, [%rd21];
	fma.rn.f64 	%fd43, %fd41, %fd42, %fd67;
	ld.global.f64 	%fd44, [%rd19+8];
	mul.wide.s32 	%rd22, %r21, 8;
	add.s64 	%rd23, %rd21, %rd22;
	ld.global.f64 	%fd45, [%rd23];
	fma.rn.f64 	%fd46, %fd44, %fd45, %fd43;
	ld.global.f64 	%fd47, [%rd19+16];
	add.s64 	%rd24, %rd23, %rd22;
	ld.global.f64 	%fd48, [%rd24];
	fma.rn.f64 	%fd49, %fd47, %fd48, %fd46;
	ld.global.f64 	%fd50, [%rd19+24];
	add.s64 	%rd25, %rd24, %rd22;
	ld.global.f64 	%fd51, [%rd25];
	fma.rn.f64 	%fd67, %fd50, %fd51, %fd49;
	add.s32 	%r41, %r41, 4;
$L__BB0_7:
	setp.eq.s32 	%p6, %r15, 0;
	@%p6 bra 	$L__BB0_12;
	setp.eq.s32 	%p7, %r15, 1;
	@%p7 bra 	$L__BB0_10;
	add.s32 	%r31, %r41, %r2;
	mul.wide.s32 	%rd26, %r31, 8;
	add.s64 	%rd27, %rd2, %rd26;
	ld.global.f64 	%fd53, [%rd27];
	mad.lo.s32 	%r32, %r41, %r21, %r3;
	mul.wide.s32 	%rd28, %r32, 8;
	add.s64 	%rd29, %rd1, %rd28;
	ld.global.f64 	%fd54, [%rd29];
	fma.rn.f64 	%fd55, %fd53, %fd54, %fd67;
	ld.global.f64 	%fd56, [%rd27+8];
	mul.wide.s32 	%rd30, %r21, 8;
	add.s64 	%rd31, %rd29, %rd30;
	ld.global.f64 	%fd57, [%rd31];
	fma.rn.f64 	%fd67, %fd56, %fd57, %fd55;
	add.s32 	%r41, %r41, 2;
$L__BB0_10:
	and.b32  	%r33, %r20, 1;
	setp.eq.b32 	%p8, %r33, 1;
	not.pred 	%p9, %p8;
	@%p9 bra 	$L__BB0_12;
	add.s32 	%r34, %r41, %r2;
	mul.wide.s32 	%rd32, %r34, 8;
	add.s64 	%rd33, %rd2, %rd32;
	ld.global.f64 	%fd58, [%rd33];
	mad.lo.s32 	%r35, %r41, %r21, %r3;
	mul.wide.s32 	%rd34, %r35, 8;
	add.s64 	%rd35, %rd1, %rd34;
	ld.global.f64 	%fd59, [%rd35];
	fma.rn.f64 	%fd67, %fd58, %fd59, %fd67;
$L__BB0_12:
	cvta.to.global.u64 	%rd36, %rd3;
	mad.lo.s32 	%r36, %r21, %r1, %r3;
	mul.wide.s32 	%rd37, %r36, 8;
	add.s64 	%rd38, %rd36, %rd37;
	st.global.f64 	[%rd38], %fd67;
	ret;

}
	// .globl	_Z16matrixMultSharedPKdS0_Pdii
.visible .entry _Z16matrixMultSharedPKdS0_Pdii(
	.param .u64 .ptr .align 1 _Z16matrixMultSharedPKdS0_Pdii_param_0,
	.param .u64 .ptr .align 1 _Z16matrixMultSharedPKdS0_Pdii_param_1,
	.param .u64 .ptr .align 1 _Z16matrixMultSharedPKdS0_Pdii_param_2,
	.param .u32 _Z16matrixMultSharedPKdS0_Pdii_param_3,
	.param .u32 _Z16matrixMultSharedPKdS0_Pdii_param_4
)
{
	.reg .pred 	%p<12>;
	.reg .b32 	%r<78>;
	.reg .b64 	%rd<16>;
	.reg .b64 	%fd<121>;
	// demoted variable
	.shared .align 8 .b8 _ZZ16matrixMultSharedPKdS0_PdiiE2as[2048];
	// demoted variable
	.shared .align 8 .b8 _ZZ16matrixMultSharedPKdS0_PdiiE2bs[2048];
	ld.param.u32 	%r38, [_Z16matrixMultSharedPKdS0_Pdii_param_3];
	ld.param.u32 	%r39, [_Z16matrixMultSharedPKdS0_Pdii_param_4];
	mov.u32 	%r1, %ntid.y;
	mov.u32 	%r40, %ctaid.y;
	mul.lo.s32 	%r2, %r40, %r1;
	mul.lo.s32 	%r71, %r2, %r38;
	add.s32 	%r41, %r38, %r71;
	add.s32 	%r4, %r41, -1;
	mov.u32 	%r5, %ntid.x;
	mov.u32 	%r42, %ctaid.x;
	mul.lo.s32 	%r6, %r5, %r42;
	setp.ge.s32 	%p1, %r71, %r4;
	mov.f64 	%fd119, 0d0000000000000000;
	@%p1 bra 	$L__BB1_16;
	ld.param.u64 	%rd14, [_Z16matrixMultSharedPKdS0_Pdii_param_1];
	mov.u32 	%r43, %tid.y;
	mov.u32 	%r44, %tid.x;
	mad.lo.s32 	%r7, %r38, %r43, %r44;
	shl.b32 	%r45, %r43, 7;
	mov.u32 	%r46, _ZZ16matrixMultSharedPKdS0_PdiiE2as;
	add.s32 	%r8, %r46, %r45;
	shl.b32 	%r47, %r44, 3;
	add.s32 	%r9, %r8, %r47;
	mad.lo.s32 	%r10, %r39, %r43, %r44;
	mov.u32 	%r48, _ZZ16matrixMultSharedPKdS0_PdiiE2bs;
	add.s32 	%r12, %r48, %r47;
	add.s32 	%r11, %r12, %r45;
	and.b32  	%r13, %r5, 15;
	and.b32  	%r14, %r5, 7;
	and.b32  	%r15, %r5, 3;
	add.s32 	%r16, %r8, 64;
	add.s32 	%r17, %r12, 1024;
	mul.lo.s32 	%r18, %r39, %r1;
	cvta.to.global.u64 	%rd1, %rd14;
	mov.f64 	%fd119, 0d0000000000000000;
	mov.u32 	%r70, %r6;
$L__BB1_2:
	ld.param.u64 	%rd13, [_Z16matrixMultSharedPKdS0_Pdii_param_0];
	setp.lt.u32 	%p2, %r5, 16;
	add.s32 	%r50, %r7, %r71;
	cvta.to.global.u64 	%rd5, %rd13;
	mul.wide.u32 	%rd6, %r50, 8;
	add.s64 	%rd7, %rd5, %rd6;
	ld.global.f64 	%fd20, [%rd7];
	st.shared.f64 	[%r9], %fd20;
	add.s32 	%r51, %r10, %r70;
	mul.wide.u32 	%rd8, %r51, 8;
	add.s64 	%rd9, %rd1, %rd8;
	ld.global.f64 	%fd21, [%rd9];
	st.shared.f64 	[%r11], %fd21;
	bar.sync 	0;
	mov.b32 	%r76, 0;
	@%p2 bra 	$L__BB1_5;
	and.b32  	%r52, %r5, -16;
	neg.s32 	%r74, %r52;
	mov.u32 	%r72, %r17;
	mov.u32 	%r73, %r16;
$L__BB1_4:
	.pragma "nounroll";
	and.b32  	%r76, %r5, 2032;
	ld.shared.f64 	%fd22, [%r73+-64];
	ld.shared.f64 	%fd23, [%r72+-1024];
	fma.rn.f64 	%fd24, %fd22, %fd23, %fd119;
	ld.shared.f64 	%fd25, [%r73+-56];
	ld.shared.f64 	%fd26, [%r72+-896];
	fma.rn.f64 	%fd27, %fd25, %fd26, %fd24;
	ld.shared.f64 	%fd28, [%r73+-48];
	ld.shared.f64 	%fd29, [%r72+-768];
	fma.rn.f64 	%fd30, %fd28, %fd29, %fd27;
	ld.shared.f64 	%fd31, [%r73+-40];
	ld.shared.f64 	%fd32, [%r72+-640];
	fma.rn.f64 	%fd33, %fd31, %fd32, %fd30;
	ld.shared.f64 	%fd34, [%r73+-32];
	ld.shared.f64 	%fd35, [%r72+-512];
	fma.rn.f64 	%fd36, %fd34, %fd35, %fd33;
	ld.shared.f64 	%fd37, [%r73+-24];
	ld.shared.f64 	%fd38, [%r72+-384];
	fma.rn.f64 	%fd39, %fd37, %fd38, %fd36;
	ld.shared.f64 	%fd40, [%r73+-16];
	ld.shared.f64 	%fd41, [%r72+-256];
	fma.rn.f64 	%fd42, %fd40, %fd41, %fd39;
	ld.shared.f64 	%fd43, [%r73+-8];
	ld.shared.f64 	%fd44, [%r72+-128];
	fma.rn.f64 	%fd45, %fd43, %fd44, %fd42;
	ld.shared.f64 	%fd46, [%r73];
	ld.shared.f64 	%fd47, [%r72];
	fma.rn.f64 	%fd48, %fd46, %fd47, %fd45;
	ld.shared.f64 	%fd49, [%r73+8];
	ld.shared.f64 	%fd50, [%r72+128];
	fma.rn.f64 	%fd51, %fd49, %fd50, %fd48;
	ld.shared.f64 	%fd52, [%r73+16];
	ld.shared.f64 	%fd53, [%r72+256];
	fma.rn.f64 	%fd54, %fd52, %fd53, %fd51;
	ld.shared.f64 	%fd55, [%r73+24];
	ld.shared.f64 	%fd56, [%r72+384];
	fma.rn.f64 	%fd57, %fd55, %fd56, %fd54;
	ld.shared.f64 	%fd58, [%r73+32];
	ld.shared.f64 	%fd59, [%r72+512];
	fma.rn.f64 	%fd60, %fd58, %fd59, %fd57;
	ld.shared.f64 	%fd61, [%r73+40];
	ld.shared.f64 	%fd62, [%r72+640];
	fma.rn.f64 	%fd63, %fd61, %fd62, %fd60;
	ld.shared.f64 	%fd64, [%r73+48];
	ld.shared.f64 	%fd65, [%r72+768];
	fma.rn.f64 	%fd66, %fd64, %fd65, %fd63;
	ld.shared.f64 	%fd67, [%r73+56];
	ld.shared.f64 	%fd68, [%r72+896];
	fma.rn.f64 	%fd119, %fd67, %fd68, %fd66;
	add.s32 	%r74, %r74, 16;
	add.s32 	%r73, %r73, 128;
	add.s32 	%r72, %r72, 2048;
	setp.ne.s32 	%p3, %r74, 0;
	@%p3 bra 	$L__BB1_4;
$L__BB1_5:
	setp.eq.s32 	%p4, %r13, 0;
	@%p4 bra 	$L__BB1_15;
	add.s32 	%r53, %r13, -1;
	setp.lt.u32 	%p5, %r53, 7;
	@%p5 bra 	$L__BB1_8;
	shl.b32 	%r54, %r76, 3;
	add.s32 	%r55, %r8, %r54;
	ld.shared.f64 	%fd70, [%r55];
	shl.b32 	%r56, %r76, 7;
	add.s32 	%r57, %r12, %r56;
	ld.shared.f64 	%fd71, [%r57];
	fma.rn.f64 	%fd72, %fd70, %fd71, %fd119;
	ld.shared.f64 	%fd73, [%r55+8];
	ld.shared.f64 	%fd74, [%r57+128];
	fma.rn.f64 	%fd75, %fd73, %fd74, %fd72;
	ld.shared.f64 	%fd76, [%r55+16];
	ld.shared.f64 	%fd77, [%r57+256];
	fma.rn.f64 	%fd78, %fd76, %fd77, %fd75;
	ld.shared.f64 	%fd79, [%r55+24];
	ld.shared.f64 	%fd80, [%r57+384];
	fma.rn.f64 	%fd81, %fd79, %fd80, %fd78;
	ld.shared.f64 	%fd82, [%r55+32];
	ld.shared.f64 	%fd83, [%r57+512];
	fma.rn.f64 	%fd84, %fd82, %fd83, %fd81;
	ld.shared.f64 	%fd85, [%r55+40];
	ld.shared.f64 	%fd86, [%r57+640];
	fma.rn.f64 	%fd87, %fd85, %fd86, %fd84;
	ld.shared.f64 	%fd88, [%r55+48];
	ld.shared.f64 	%fd89, [%r57+768];
	fma.rn.f64 	%fd90, %fd88, %fd89, %fd87;
	ld.shared.f64 	%fd91, [%r55+56];
	ld.shared.f64 	%fd92, [%r57+896];
	fma.rn.f64 	%fd119, %fd91, %fd92, %fd90;
	add.s32 	%r76, %r76, 8;
$L__BB1_8:
	setp.eq.s32 	%p6, %r14, 0;
	@%p6 bra 	$L__BB1_15;
	add.s32 	%r58, %r14, -1;
	setp.lt.u32 	%p7, %r58, 3;
	@%p7 bra 	$L__BB1_11;
	shl.b32 	%r59, %r76, 3;
	add.s32 	%r60, %r8, %r59;
	ld.shared.f64 	%fd94, [%r60];
	shl.b32 	%r61, %r76, 7;
	add.s32 	%r62, %r12, %r61;
	ld.shared.f64 	%fd95, [%r62];
	fma.rn.f64 	%fd96, %fd94, %fd95, %fd119;
	ld.shared.f64 	%fd97, [%r60+8];
	ld.shared.f64 	%fd98, [%r62+128];
	fma.rn.f64 	%fd99, %fd97, %fd98, %fd96;
	ld.shared.f64 	%fd100, [%r60+16];
	ld.shared.f64 	%fd101, [%r62+256];
	fma.rn.f64 	%fd102, %fd100, %fd101, %fd99;
	ld.shared.f64 	%fd103, [%r60+24];
	ld.shared.f64 	%fd104, [%r62+384];
	fma.rn.f64 	%fd119, %fd103, %fd104, %fd102;
	add.s32 	%r76, %r76, 4;
$L__BB1_11:
	setp.eq.s32 	%p8, %r15, 0;
	@%p8 bra 	$L__BB1_15;
	setp.eq.s32 	%p9, %r15, 1;
	shl.b32 	%r63, %r76, 3;
	add.s32 	%r34, %r8, %r63;
	ld.shared.f64 	%fd105, [%r34];
	shl.b32 	%r64, %r76, 7;
	add.s32 	%r35, %r12, %r64;
	ld.shared.f64 	%fd106, [%r35];
	fma.rn.f64 	%fd119, %fd105, %fd106, %fd119;
	@%p9 bra 	$L__BB1_15;
	setp.eq.s32 	%p10, %r15, 2;
	ld.shared.f64 	%fd107, [%r34+8];
	ld.shared.f64 	%fd108, [%r35+128];
	fma.rn.f64 	%fd119, %fd107, %fd108, %fd119;
	@%p10 bra 	$L__BB1_15;
	ld.shared.f64 	%fd109, [%r34+16];
	ld.shared.f64 	%fd110, [%r35+256];
	fma.rn.f64 	%fd119, %fd109, %fd110, %fd119;
$L__BB1_15:
	bar.sync 	0;
	add.s32 	%r71, %r71, %r5;
	add.s32 	%r70, %r70, %r18;
	setp.lt.s32 	%p11, %r71, %r4;
	@%p11 bra 	$L__BB1_2;
$L__BB1_16:
	ld.param.u64 	%rd15, [_Z16matrixMultSharedPKdS0_Pdii_param_2];
	cvta.to.global.u64 	%rd10, %rd15;
	mov.u32 	%r65, %tid.y;
	add.s32 	%r66, %r2, %r65;
	mov.u32 	%r67, %tid.x;
	add.s32 	%r68, %r6, %r67;
	mad.lo.s32 	%r69, %r39, %r66, %r68;
	mul.wide.s32 	%rd11, %r69, 8;
	add.s64 	%rd12, %rd10, %rd11;
	st.global.f64 	[%rd12], %fd119;
	ret;

}


// ===== COMPILED SASS (sm_100) =====

	.target	sm_100

	.elftype	@"ET_EXEC"


//--------------------- .note.nv.tkinfo           --------------------------
	.section	.note.nv.tkinfo,"",@"SHT_NOTE"
	.sectionflags	@"SHF_NOTE_NV_TKINFO"
	.tkinfo
        /*0018*/ 	.word	0x00000002
        /*0030*/ 	.string	""
        /*0030*/ 	.string	"ptxas"
        /*0030*/ 	.string	"Cuda compilation tools, release 13.0, V13.0.88"
        /*0030*/ 	.string	"Build cuda_13.0.r13.0/compiler.36424714_0"
        /*0030*/ 	.string	"-arch sm_100 -m 64 "



//--------------------- .note.nv.cuinfo           --------------------------
	.section	.note.nv.cuinfo,"",@"SHT_NOTE"
	.sectionflags	@"SHF_NOTE_NV_CUINFO"
        /*0018*/ 	.short	0x0002
        /*001a*/ 	.short	0x0064
        /*001c*/ 	.short	0x0082
	.zero		2


//--------------------- .nv.info                  --------------------------
	.section	.nv.info,"",@"SHT_CUDA_INFO"
	.align	4


	//----- nvinfo : EIATTR_REGCOUNT
	.align		4
        /*0000*/ 	.byte	0x04, 0x2f
        /*0002*/ 	.short	(.L_1 - .L_0)
	.align		4
.L_0:
        /*0004*/ 	.word	index@(_Z10matrixMultPKdS0_Pdii)
        /*0008*/ 	.word	0x00000020


	//----- nvinfo : EIATTR_FRAME_SIZE
	.align		4
.L_1:
        /*000c*/ 	.byte	0x04, 0x11
        /*000e*/ 	.short	(.L_3 - .L_2)
	.align		4
.L_2:
        /*0010*/ 	.word	index@(_Z10matrixMultPKdS0_Pdii)
        /*0014*/ 	.word	0x00000000


	//----- nvinfo : EIATTR_REGCOUNT
	.align		4
.L_3:
        /*0018*/ 	.byte	0x04, 0x2f
        /*001a*/ 	.short	(.L_5 - .L_4)
	.align		4
.L_4:
        /*001c*/ 	.word	index@(_Z16matrixMultSharedPKdS0_Pdii)
        /*0020*/ 	.word	0x00000026


	//----- nvinfo : EIATTR_FRAME_SIZE
	.align		4
.L_5:
        /*0024*/ 	.byte	0x04, 0x11
        /*0026*/ 	.short	(.L_7 - .L_6)
	.align		4
.L_6:
        /*0028*/ 	.word	index@(_Z16matrixMultSharedPKdS0_Pdii)
        /*002c*/ 	.word	0x00000000


	//----- nvinfo : EIATTR_MIN_STACK_SIZE
	.align		4
.L_7:
        /*0030*/ 	.byte	0x04, 0x12
        /*0032*/ 	.short	(.L_9 - .L_8)
	.align		4
.L_8:
        /*0034*/ 	.word	index@(_Z16matrixMultSharedPKdS0_Pdii)
        /*0038*/ 	.word	0x00000000


	//----- nvinfo : EIATTR_MIN_STACK_SIZE
	.align		4
.L_9:
        /*003c*/ 	.byte	0x04, 0x12
        /*003e*/ 	.short	(.L_11 - .L_10)
	.align		4
.L_10:
        /*0040*/ 	.word	index@(_Z10matrixMultPKdS0_Pdii)
        /*0044*/ 	.word	0x00000000
.L_11:


//--------------------- .nv.compat                --------------------------
	.section	.nv.compat,"",@"SHT_CUDA_COMPAT_INFO"
	.align	4
        /*0000*/ 	.byte	0x02, 0x09, 0x00, 0x00, 0x02, 0x02, 0x01, 0x00, 0x02, 0x05, 0x05, 0x00, 0x03, 0x07, 0x01, 0x01
        /*0010*/ 	.byte	0x02, 0x03, 0x00, 0x00, 0x02, 0x06, 0x01, 0x00, 0x04, 0x0b, 0x08, 0x00, 0x01, 0x00, 0x00, 0x00
        /*0020*/ 	.byte	0x00, 0x00, 0x00, 0x00


//--------------------- .nv.info._Z16matrixMultSharedPKdS0_Pdii --------------------------
	.section	.nv.info._Z16matrixMultSharedPKdS0_Pdii,"",@"SHT_CUDA_INFO"
	.sectionflags	@""
	.align	4


	//----- nvinfo : EIATTR_CUDA_API_VERSION
	.align		4
        /*0000*/ 	.byte	0x04, 0x37
        /*0002*/ 	.short	(.L_13 - .L_12)
.L_12:
        /*0004*/ 	.word	0x00000082


	//----- nvinfo : EIATTR_KPARAM_INFO
	.align		4
.L_13:
        /*0008*/ 	.byte	0x04, 0x17
        /*000a*/ 	.short	(.L_15 - .L_14)
.L_14:
        /*000c*/ 	.word	0x00000000
        /*0010*/ 	.short	0x0004
        /*0012*/ 	.short	0x001c
        /*0014*/ 	.byte	0x00, 0xf0, 0x11, 0x00


	//----- nvinfo : EIATTR_KPARAM_INFO
	.align		4
.L_15:
        /*0018*/ 	.byte	0x04, 0x17
        /*001a*/ 	.short	(.L_17 - .L_16)
.L_16:
        /*001c*/ 	.word	0x00000000
        /*0020*/ 	.short	0x0003
        /*0022*/ 	.short	0x0018
        /*0024*/ 	.byte	0x00, 0xf0, 0x11, 0x00


	//----- nvinfo : EIATTR_KPARAM_INFO
	.align		4
.L_17:
        /*0028*/ 	.byte	0x04, 0x17
        /*002a*/ 	.short	(.L_19 - .L_18)
.L_18:
        /*002c*/ 	.word	0x00000000
        /*0030*/ 	.short	0x0002
        /*0032*/ 	.short	0x0010
        /*0034*/ 	.byte	0x00, 0xf5, 0x21, 0x00


	//----- nvinfo : EIATTR_KPARAM_INFO
	.align		4
.L_19:
        /*0038*/ 	.byte	0x04, 0x17
        /*003a*/ 	.short	(.L_21 - .L_20)
.L_20:
        /*003c*/ 	.word	0x00000000
        /*0040*/ 	.short	0x0001
        /*0042*/ 	.short	0x0008
        /*0044*/ 	.byte	0x00, 0xf5, 0x21, 0x00


	//----- nvinfo : EIATTR_KPARAM_INFO
	.align		4
.L_21:
        /*0048*/ 	.byte	0x04, 0x17
        /*004a*/ 	.short	(.L_23 - .L_22)
.L_22:
        /*004c*/ 	.word	0x00000000
        /*0050*/ 	.short	0x0000
        /*0052*/ 	.short	0x0000
        /*0054*/ 	.byte	0x00, 0xf5, 0x21, 0x00


	//----- nvinfo : EIATTR_SPARSE_MMA_MASK
	.align		4
.L_23:
        /*0058*/ 	.byte	0x03, 0x50
        /*005a*/ 	.short	0x0000


	//----- nvinfo : EIATTR_MAXREG_COUNT
	.align		4
        /*005c*/ 	.byte	0x03, 0x1b
        /*005e*/ 	.short	0x00ff


	//----- nvinfo : EIATTR_NUM_BARRIERS
	.align		4
        /*0060*/ 	.byte	0x02, 0x4c
        /*0062*/ 	.byte	0x01
	.zero		1


	//----- nvinfo : EIATTR_MERCURY_ISA_VERSION
	.align		4
        /*0064*/ 	.byte	0x03, 0x5f
        /*0066*/ 	.short	0x0101


	//----- nvinfo : EIATTR_VRC_CTA_INIT_COUNT
	.align		4
        /*0068*/ 	.byte	0x02, 0x4a
	.zero		1
	.zero		1


	//----- nvinfo : EIATTR_EXIT_INSTR_OFFSETS
	.align		4
        /*006c*/ 	.byte	0x04, 0x1c
        /*006e*/ 	.short	(.L_25 - .L_24)


	//   ....[0]....
.L_24:
        /*0070*/ 	.word	0x00000b00


	//----- nvinfo : EIATTR_CBANK_PARAM_SIZE
	.align		4
.L_25:
        /*0074*/ 	.byte	0x03, 0x19
        /*0076*/ 	.short	0x0020


	//----- nvinfo : EIATTR_PARAM_CBANK
	.align		4
        /*0078*/ 	.byte	0x04, 0x0a
        /*007a*/ 	.short	(.L_27 - .L_26)
	.align		4
.L_26:
        /*007c*/ 	.word	index@(.nv.constant0._Z16matrixMultSharedPKdS0_Pdii)
        /*0080*/ 	.short	0x0380
        /*0082*/ 	.short	0x0020


	//----- nvinfo : EIATTR_SW_WAR
	.align		4
.L_27:
        /*0084*/ 	.byte	0x04, 0x36
        /*0086*/ 	.short	(.L_29 - .L_28)
.L_28:
        /*0088*/ 	.word	0x00000008
.L_29:


//--------------------- .nv.info._Z10matrixMultPKdS0_Pdii --------------------------
	.section	.nv.info._Z10matrixMultPKdS0_Pdii,"",@"SHT_CUDA_INFO"
	.sectionflags	@""
	.align	4


	//----- nvinfo : EIATTR_CUDA_API_VERSION
	.align		4
        /*0000*/ 	.byte	0x04, 0x37
        /*0002*/ 	.short	(.L_31 - .L_30)
.L_30:
        /*0004*/ 	.word	0x00000082


	//----- nvinfo : EIATTR_KPARAM_INFO
	.align		4
.L_31:
        /*0008*/ 	.byte	0x04, 0x17
        /*000a*/ 	.short	(.L_33 - .L_32)
.L_32:
        /*000c*/ 	.word	0x00000000
        /*0010*/ 	.short	0x0004
        /*0012*/ 	.short	0x001c
        /*0014*/ 	.byte	0x00, 0xf0, 0x11, 0x00


	//----- nvinfo : EIATTR_KPARAM_INFO
	.align		4
.L_33:
        /*0018*/ 	.byte	0x04, 0x17
        /*001a*/ 	.short	(.L_35 - .L_34)
.L_34:
        /*001c*/ 	.word	0x00000000
        /*0020*/ 	.short	0x0003
        /*0022*/ 	.short	0x0018
        /*0024*/ 	.byte	0x00, 0xf0, 0x11, 0x00


	//----- nvinfo : EIATTR_KPARAM_INFO
	.align		4
.L_35:
        /*0028*/ 	.byte	0x04, 0x17
        /*002a*/ 	.short	(.L_37 - .L_36)
.L_36:
        /*002c*/ 	.word	0x00000000
        /*0030*/ 	.short	0x0002
        /*0032*/ 	.short	0x0010
        /*0034*/ 	.byte	0x00, 0xf5, 0x21, 0x00


	//----- nvinfo : EIATTR_KPARAM_INFO
	.align		4
.L_37:
        /*0038*/ 	.byte	0x04, 0x17
        /*003a*/ 	.short	(.L_39 - .L_38)
.L_38:
        /*003c*/ 	.word	0x00000000
        /*0040*/ 	.short	0x0001
        /*0042*/ 	.short	0x0008
        /*0044*/ 	.byte	0x00, 0xf5, 0x21, 0x00


	//----- nvinfo : EIATTR_KPARAM_INFO
	.align		4
.L_39:
        /*0048*/ 	.byte	0x04, 0x17
        /*004a*/ 	.short	(.L_41 - .L_40)
.L_40:
        /*004c*/ 	.word	0x00000000
        /*0050*/ 	.short	0x0000
        /*0052*/ 	.short	0x0000
        /*0054*/ 	.byte	0x00, 0xf5, 0x21, 0x00


	//----- nvinfo : EIATTR_SPARSE_MMA_MASK
	.align		4
.L_41:
        /*0058*/ 	.byte	0x03, 0x50
        /*005a*/ 	.short	0x0000


	//----- nvinfo : EIATTR_MAXREG_COUNT
	.align		4
        /*005c*/ 	.byte	0x03, 0x1b
        /*005e*/ 	.short	0x00ff


	//----- nvinfo : EIATTR_MERCURY_ISA_VERSION
	.align		4
        /*0060*/ 	.byte	0x03, 0x5f
        /*0062*/ 	.short	0x0101


	//----- nvinfo : EIATTR_VRC_CTA_INIT_COUNT
	.align		4
        /*0064*/ 	.byte	0x02, 0x4a
	.zero		1
	.zero		1


	//----- nvinfo : EIATTR_EXIT_INSTR_OFFSETS
	.align		4
        /*0068*/ 	.byte	0x04, 0x1c
        /*006a*/ 	.short	(.L_43 - .L_42)


	//   ....[0]....
.L_42:
        /*006c*/ 	.word	0x00000810


	//----- nvinfo : EIATTR_CBANK_PARAM_SIZE
	.align		4
.L_43:
        /*0070*/ 	.byte	0x03, 0x19
        /*0072*/ 	.short	0x0020


	//----- nvinfo : EIATTR_PARAM_CBANK
	.align		4
        /*0074*/ 	.byte	0x04, 0x0a
        /*0076*/ 	.short	(.L_45 - .L_44)
	.align		4
.L_44:
        /*0078*/ 	.word	index@(.nv.constant0._Z10matrixMultPKdS0_Pdii)
        /*007c*/ 	.short	0x0380
        /*007e*/ 	.short	0x0020


	//----- nvinfo : EIATTR_SW_WAR
	.align		4
.L_45:
        /*0080*/ 	.byte	0x04, 0x36
        /*0082*/ 	.short	(.L_47 - .L_46)
.L_46:
        /*0084*/ 	.word	0x00000008
.L_47:


//--------------------- .nv.callgraph             --------------------------
	.section	.nv.callgraph,"",@"SHT_CUDA_CALLGRAPH"
	.align	4
	.sectionentsize	8
	.align		4
        /*0000*/ 	.word	0x00000000
	.align		4
        /*0004*/ 	.word	0xffffffff
	.align		4
        /*0008*/ 	.word	0x00000000
	.align		4
        /*000c*/ 	.word	0xfffffffe
	.align		4
        /*0010*/ 	.word	0x00000000
	.align		4
        /*0014*/ 	.word	0xfffffffd
	.align		4
        /*0018*/ 	.word	0x00000000
	.align		4
        /*001c*/ 	.word	0xfffffffc


//--------------------- .text._Z16matrixMultSharedPKdS0_Pdii --------------------------
	.section	.text._Z16matrixMultSharedPKdS0_Pdii,"ax",@progbits
	.align	128
        .global         _Z16matrixMultSharedPKdS0_Pdii
        .type           _Z16matrixMultSharedPKdS0_Pdii,@function
        .size           _Z16matrixMultSharedPKdS0_Pdii,(.L_x_13 - _Z16matrixMultSharedPKdS0_Pdii)
        .other          _Z16matrixMultSharedPKdS0_Pdii,@"STO_CUDA_ENTRY STV_DEFAULT"
_Z16matrixMultSharedPKdS0_Pdii:
.text._Z16matrixMultSharedPKdS0_Pdii:
[----:B------:R-:W-:Y:S08]  /*0000*/  LDC R1, c[0x0][0x37c] ;  /* 0x0000df00ff017b82 */ /* 0x000ff00000000800 */
[----:B------:R-:W0:Y:S01]  /*0010*/  S2UR UR4, SR_CTAID.Y ;  /* 0x00000000000479c3 */ /* 0x000e220000002600 */
[----:B------:R-:W0:Y:S01]  /*0020*/  LDCU UR12, c[0x0][0x364] ;  /* 0x00006c80ff0c77ac */ /* 0x000e220008000800 */
[----:B------:R-:W-:Y:S01]  /*0030*/  CS2R R28, SRZ ;  /* 0x00000000001c7805 */ /* 0x000fe2000001ff00 */
[----:B------:R-:W1:Y:S05]  /*0040*/  LDCU UR13, c[0x0][0x398] ;  /* 0x00007300ff0d77ac */ /* 0x000e6a0008000800 */
[----:B------:R-:W2:Y:S01]  /*0050*/  S2UR UR5, SR_CTAID.X ;  /* 0x00000000000579c3 */ /* 0x000ea20000002500 */
[----:B------:R-:W3:Y:S07]  /*0060*/  LDCU.64 UR10, c[0x0][0x358] ;  /* 0x00006b00ff0a77ac */ /* 0x000eee0008000a00 */
[----:B------:R-:W2:Y:S01]  /*0070*/  LDC R0, c[0x0][0x360] ;  /* 0x0000d800ff007b82 */ /* 0x000ea20000000800 */
[----:B0-----:R-:W-:-:S04]  /*0080*/  UIMAD UR4, UR12, UR4, URZ ;  /* 0x000000040c0472a4 */ /* 0x001fc8000f8e02ff */
[----:B-1----:R-:W-:-:S04]  /*0090*/  UIMAD UR8, UR4, UR13, URZ ;  /* 0x0000000d040872a4 */ /* 0x002fc8000f8e02ff */
[----:B------:R-:W-:-:S04]  /*00a0*/  UIADD3 UR9, UPT, UPT, UR8, -0x1, UR13 ;  /* 0xffffffff08097890 */ /* 0x000fc8000fffe00d */
[----:B------:R-:W-:Y:S01]  /*00b0*/  UISETP.GE.AND UP0, UPT, UR8, UR9, UPT ;  /* 0x000000090800728c */ /* 0x000fe2000bf06270 */
[----:B--2---:R-:W-:-:S08]  /*00c0*/  IMAD R22, R0, UR5, RZ ;  /* 0x0000000500167c24 */ /* 0x004fd0000f8e02ff */
[----:B---3--:R-:W-:Y:S05]  /*00d0*/  BRA.U UP0, `(.L_x_0) ;  /* 0x0000000900647547 */ /* 0x008fea000b800000 */
[----:B------:R-:W0:Y:S01]  /*00e0*/  S2R R7, SR_TID.Y ;  /* 0x0000000000077919 */ /* 0x000e220000002200 */
[----:B------:R-:W1:Y:S01]  /*00f0*/  S2UR UR7, SR_CgaCtaId ;  /* 0x00000000000779c3 */ /* 0x000e620000008800 */
[----:B------:R-:W2:Y:S01]  /*0100*/  LDCU UR14, c[0x0][0x39c] ;  /* 0x00007380ff0e77ac */ /* 0x000ea20008000800 */
[----:B------:R-:W-:Y:S01]  /*0110*/  IMAD.U32 R21, RZ, RZ, UR8 ;  /* 0x00000008ff157e24 */ /* 0x000fe2000f8e00ff */
[----:B------:R-:W3:Y:S01]  /*0120*/  S2R R18, SR_TID.X ;  /* 0x0000000000127919 */ /* 0x000ee20000002100 */
[C---:B------:R-:W-:Y:S01]  /*0130*/  LOP3.LUT R2, R0.reuse, 0x7, RZ, 0xc0, !PT ;  /* 0x0000000700027812 */ /* 0x040fe200078ec0ff */
[----:B------:R-:W-:Y:S01]  /*0140*/  UMOV UR5, 0x400 ;  /* 0x0000040000057882 */ /* 0x000fe20000000000 */
[----:B------:R-:W-:Y:S01]  /*0150*/  LOP3.LUT R3, R0, 0x3, RZ, 0xc0, !PT ;  /* 0x0000000300037812 */ /* 0x000fe200078ec0ff */
[----:B------:R-:W-:Y:S01]  /*0160*/  UIADD3 UR6, UPT, UPT, UR5, 0x800, URZ ;  /* 0x0000080005067890 */ /* 0x000fe2000fffe0ff */
[----:B------:R-:W-:Y:S01]  /*0170*/  IMAD.MOV.U32 R4, RZ, RZ, R22 ;  /* 0x000000ffff047224 */ /* 0x000fe200078e0016 */
[----:B------:R-:W-:Y:S01]  /*0180*/  CS2R R28, SRZ ;  /* 0x00000000001c7805 */ /* 0x000fe2000001ff00 */
[----:B-1----:R-:W-:-:S02]  /*0190*/  ULEA UR5, UR7, UR5, 0x18 ;  /* 0x0000000507057291 */ /* 0x002fc4000f8ec0ff */
[----:B------:R-:W-:-:S04]  /*01a0*/  ULEA UR6, UR7, UR6, 0x18 ;  /* 0x0000000607067291 */ /* 0x000fc8000f8ec0ff */
[C---:B0-----:R-:W-:Y:S02]  /*01b0*/  LEA R19, R7.reuse, UR5, 0x7 ;  /* 0x0000000507137c11 */ /* 0x041fe4000f8e38ff */
[C---:B---3--:R-:W-:Y:S01]  /*01c0*/  LEA R16, R18.reuse, UR6, 0x3 ;  /* 0x0000000612107c11 */ /* 0x048fe2000f8e18ff */
[C-C-:B------:R-:W-:Y:S02]  /*01d0*/  IMAD R20, R7.reuse, UR13, R18.reuse ;  /* 0x0000000d07147c24 */ /* 0x140fe4000f8e0212 */
[----:B--2---:R-:W-:Y:S01]  /*01e0*/  IMAD R17, R7, UR14, R18 ;  /* 0x0000000e07117c24 */ /* 0x004fe2000f8e0212 */
[----:B------:R-:W-:Y:S01]  /*01f0*/  LEA R18, R18, R19, 0x3 ;  /* 0x0000001312127211 */ /* 0x000fe200078e18ff */
[----:B------:R-:W-:Y:S01]  /*0200*/  VIADD R5, R19, 0x40 ;  /* 0x0000004013057836 */ /* 0x000fe20000000000 */
[----:B------:R-:W-:Y:S01]  /*0210*/  IADD3 R6, PT, PT, R16, 0x400, RZ ;  /* 0x0000040010067810 */ /* 0x000fe20007ffe0ff */
[----:B------:R-:W-:-:S07]  /*0220*/  IMAD R7, R7, 0x80, R16 ;  /* 0x0000008007077824 */ /* 0x000fce00078e0210 */
.L_x_6:
[----:B------:R-:W0:Y:S01]  /*0230*/  LDC.64 R10, c[0x0][0x380] ;  /* 0x0000e000ff0a7b82 */ /* 0x000e220000000a00 */
[----:B------:R-:W-:Y:S02]  /*0240*/  IMAD.IADD R13, R20, 0x1, R21 ;  /* 0x00000001140d7824 */ /* 0x000fe400078e0215 */
[----:B------:R-:W-:-:S05]  /*0250*/  IMAD.IADD R15, R17, 0x1, R4 ;  /* 0x00000001110f7824 */ /* 0x000fca00078e0204 */
[----:B------:R-:W1:Y:S01]  /*0260*/  LDC.64 R8, c[0x0][0x388] ;  /* 0x0000e200ff087b82 */ /* 0x000e620000000a00 */
[----:B0-----:R-:W-:-:S06]  /*0270*/  IMAD.WIDE.U32 R10, R13, 0x8, R10 ;  /* 0x000000080d0a7825 */ /* 0x001fcc00078e000a */
[----:B------:R-:W2:Y:S01]  /*0280*/  LDG.E.64 R10, desc[UR10][R10.64] ;  /* 0x0000000a0a0a7981 */ /* 0x000ea2000c1e1b00 */
[----:B-1----:R-:W-:-:S06]  /*0290*/  IMAD.WIDE.U32 R8, R15, 0x8, R8 ;  /* 0x000000080f087825 */ /* 0x002fcc00078e0008 */
[----:B------:R-:W3:Y:S01]  /*02a0*/  LDG.E.64 R8, desc[UR10][R8.64] ;  /* 0x0000000a08087981 */ /* 0x000ee2000c1e1b00 */
[C---:B------:R-:W-:Y:S02]  /*02b0*/  ISETP.GE.U32.AND P1, PT, R0.reuse, 0x10, PT ;  /* 0x000000100000780c */ /* 0x040fe40003f26070 */
[----:B------:R-:W-:Y:S01]  /*02c0*/  IADD3 R21, PT, PT, R0, R21, RZ ;  /* 0x0000001500157210 */ /* 0x000fe20007ffe0ff */
[----:B------:R-:W-:-:S03]  /*02d0*/  IMAD.MOV.U32 R23, RZ, RZ, RZ ;  /* 0x000000ffff177224 */ /* 0x000fc600078e00ff */
[----:B------:R-:W-:Y:S01]  /*02e0*/  ISETP.GE.AND P0, PT, R21, UR9, PT ;  /* 0x0000000915007c0c */ /* 0x000fe2000bf06270 */
[----:B--2---:R0:W-:Y:S04]  /*02f0*/  STS.64 [R18], R10 ;  /* 0x0000000a12007388 */ /* 0x0041e80000000a00 */
[----:B---3--:R0:W-:Y:S01]  /*0300*/  STS.64 [R7], R8 ;  /* 0x0000000807007388 */ /* 0x0081e20000000a00 */
[----:B------:R-:W-:Y:S06]  /*0310*/  BAR.SYNC.DEFER_BLOCKING 0x0 ;  /* 0x0000000000007b1d */ /* 0x000fec0000010000 */
[----:B------:R-:W-:Y:S05]  /*0320*/  @!P1 BRA `(.L_x_1) ;  /* 0x0000000000c89947 */ /* 0x000fea0003800000 */
[C---:B------:R-:W-:Y:S01]  /*0330*/  LOP3.LUT R26, R0.reuse, 0xfffffff0, RZ, 0xc0, !PT ;  /* 0xfffffff0001a7812 */ /* 0x040fe200078ec0ff */
[----:B------:R-:W-:Y:S01]  /*0340*/  IMAD.MOV.U32 R25, RZ, RZ, R6 ;  /* 0x000000ffff197224 */ /* 0x000fe200078e0006 */
[----:B------:R-:W-:Y:S02]  /*0350*/  MOV R24, R5 ;  /* 0x0000000500187202 */ /* 0x000fe40000000f00 */
[----:B------:R-:W-:Y:S01]  /*0360*/  LOP3.LUT R23, R0, 0x7f0, RZ, 0xc0, !PT ;  /* 0x000007f000177812 */ /* 0x000fe200078ec0ff */
[----:B------:R-:W-:-:S07]  /*0370*/  IMAD.MOV R26, RZ, RZ, -R26 ;  /* 0x000000ffff1a7224 */ /* 0x000fce00078e0a1a */
.L_x_2:
[----:B------:R-:W-:Y:S01]  /*0380*/  LDS.64 R30, [R25+-0x400] ;  /* 0xfffc0000191e7984 */ /* 0x000fe20000000a00 */
[----:B------:R-:W-:-:S03]  /*0390*/  VIADD R26, R26, 0x10 ;  /* 0x000000101a1a7836 */ /* 0x000fc60000000000 */
[----:B------:R-:W1:Y:S02]  /*03a0*/  LDS.128 R12, [R24+-0x40] ;  /* 0xffffc000180c7984 */ /* 0x000e640000000c00 */
[----:B------:R-:W-:Y:S02]  /*03b0*/  ISETP.NE.AND P1, PT, R26, RZ, PT ;  /* 0x000000ff1a00720c */ /* 0x000fe40003f25270 */
[----:B------:R-:W2:Y:S04]  /*03c0*/  LDS.64 R34, [R25+-0x380] ;  /* 0xfffc800019227984 */ /* 0x000ea80000000a00 */
[----:B------:R-:W-:Y:S04]  /*03d0*/  LDS.64 R32, [R25+-0x300] ;  /* 0xfffd000019207984 */ /* 0x000fe80000000a00 */
[----:B0-----:R-:W0:Y:S01]  /*03e0*/  LDS.128 R8, [R24+-0x30] ;  /* 0xffffd00018087984 */ /* 0x001e220000000c00 */
[----:B-1----:R-:W-:-:S03]  /*03f0*/  DFMA R12, R12, R30, R28 ;  /* 0x0000001e0c0c722b */ /* 0x002fc6000000001c */
[----:B------:R-:W1:Y:S04]  /*0400*/  LDS.64 R28, [R25+-0x280] ;  /* 0xfffd8000191c7984 */ /* 0x000e680000000a00 */
[----:B------:R-:W-:Y:S01]  /*0410*/  LDS.64 R30, [R25+-0x200] ;  /* 0xfffe0000191e7984 */ /* 0x000fe20000000a00 */
[----:B--2---:R-:W-:-:S03]  /*0420*/  DFMA R34, R34, R14, R12 ;  /* 0x0000000e2222722b */ /* 0x004fc6000000000c */
[----:B------:R-:W2:Y:S05]  /*0430*/  LDS.128 R12, [R24+-0x20] ;  /* 0xffffe000180c7984 */ /* 0x000eaa0000000c00 */
[----:B0-----:R-:W-:Y:S01]  /*0440*/  DFMA R34, R8, R32, R34 ;  /* 0x000000200822722b */ /* 0x001fe20000000022 */
[----:B------:R-:W0:Y:S07]  /*0450*/  LDS.64 R32, [R25+-0x180] ;  /* 0xfffe800019207984 */ /* 0x000e2e0000000a00 */
[----:B-1----:R-:W-:Y:S01]  /*0460*/  DFMA R34, R28, R10, R34 ;  /* 0x0000000a1c22722b */ /* 0x002fe20000000022 */
[----:B------:R-:W-:Y:S04]  /*0470*/  LDS.64 R28, [R25+-0x100] ;  /* 0xffff0000191c7984 */ /* 0x000fe80000000a00 */
[----:B------:R-:W1:Y:S03]  /*0480*/  LDS.128 R8, [R24+-0x10] ;  /* 0xfffff00018087984 */ /* 0x000e660000000c00 */
[----:B--2---:R-:W-:Y:S01]  /*0490*/  DFMA R34, R12, R30, R34 ;  /* 0x0000001e0c22722b */ /* 0x004fe20000000022 */
[----:B------:R-:W2:Y:S07]  /*04a0*/  LDS.64 R30, [R25+-0x80] ;  /* 0xffff8000191e7984 */ /* 0x000eae0000000a00 */
[----:B0-----:R-:W-:Y:S01]  /*04b0*/  DFMA R34, R32, R14, R34 ;  /* 0x0000000e2022722b */ /* 0x001fe20000000022 */
[----:B------:R-:W-:Y:S04]  /*04c0*/  LDS.64 R32, [R25] ;  /* 0x0000000019207984 */ /* 0x000fe80000000a00 */
[----:B------:R-:W0:Y:S03]  /*04d0*/  LDS.128 R12, [R24] ;  /* 0x00000000180c7984 */ /* 0x000e260000000c00 */
[----:B-1----:R-:W-:Y:S01]  /*04e0*/  DFMA R34, R8, R28, R34 ;  /* 0x0000001c0822722b */ /* 0x002fe20000000022 */
[----:B------:R-:W1:Y:S07]  /*04f0*/  LDS.64 R28, [R25+0x80] ;  /* 0x00008000191c7984 */ /* 0x000e6e0000000a00 */
[----:B--2---:R-:W-:Y:S01]  /*0500*/  DFMA R34, R30, R10, R34 ;  /* 0x0000000a1e22722b */ /* 0x004fe20000000022 */
[----:B------:R-:W-:Y:S04]  /*0510*/  LDS.64 R30, [R25+0x100] ;  /* 0x00010000191e7984 */ /* 0x000fe80000000a00 */
[----:B------:R-:W2:Y:S03]  /*0520*/  LDS.128 R8, [R24+0x10] ;  /* 0x0000100018087984 */ /* 0x000ea60000000c00 */
[----:B0-----:R-:W-:Y:S01]  /*0530*/  DFMA R34, R12, R32, R34 ;  /* 0x000000200c22722b */ /* 0x001fe20000000022 */
[----:B------:R-:W0:Y:S07]  /*0540*/  LDS.64 R32, [R25+0x180] ;  /* 0x0001800019207984 */ /* 0x000e2e0000000a00 */
[----:B-1----:R-:W-:Y:S01]  /*0550*/  DFMA R34, R28, R14, R34 ;  /* 0x0000000e1c22722b */ /* 0x002fe20000000022 */
[----:B------:R-:W-:Y:S04]  /*0560*/  LDS.64 R28, [R25+0x200] ;  /* 0x00020000191c7984 */ /* 0x000fe80000000a00 */
[----:B------:R-:W1:Y:S03]  /*0570*/  LDS.128 R12, [R24+0x20] ;  /* 0x00002000180c7984 */ /* 0x000e660000000c00 */
[----:B--2---:R-:W-:Y:S01]  /*0580*/  DFMA R34, R8, R30, R34 ;  /* 0x0000001e0822722b */ /* 0x004fe20000000022 */
[----:B------:R-:W2:Y:S07]  /*0590*/  LDS.64 R30, [R25+0x280] ;  /* 0x00028000191e7984 */ /* 0x000eae0000000a00 */
[----:B0-----:R-:W-:Y:S01]  /*05a0*/  DFMA R34, R32, R10, R34 ;  /* 0x0000000a2022722b */ /* 0x001fe20000000022 */
[----:B------:R-:W-:Y:S04]  /*05b0*/  LDS.64 R32, [R25+0x300] ;  /* 0x0003000019207984 */ /* 0x000fe80000000a00 */
[----:B------:R0:W3:Y:S02]  /*05c0*/  LDS.128 R8, [R24+0x30] ;  /* 0x0000300018087984 */ /* 0x0000e40000000c00 */
[----:B0-----:R-:W-:Y:S01]  /*05d0*/  IADD3 R24, PT, PT, R24, 0x80, RZ ;  /* 0x0000008018187810 */ /* 0x001fe20007ffe0ff */
[----:B-1----:R-:W-:Y:S01]  /*05e0*/  DFMA R12, R12, R28, R34 ;  /* 0x0000001c0c0c722b */ /* 0x002fe20000000022 */
[----:B------:R0:W1:Y:S07]  /*05f0*/  LDS.64 R28, [R25+0x380] ;  /* 0x00038000191c7984 */ /* 0x00006e0000000a00 */
[----:B--2---:R-:W-:Y:S01]  /*0600*/  DFMA R12, R30, R14, R12 ;  /* 0x0000000e1e0c722b */ /* 0x004fe2000000000c */
[----:B0-----:R-:W-:-:S07]  /*0610*/  VIADD R25, R25, 0x800 ;  /* 0x0000080019197836 */ /* 0x001fce0000000000 */
[----:B---3--:R-:W-:-:S08]  /*0620*/  DFMA R8, R8, R32, R12 ;  /* 0x000000200808722b */ /* 0x008fd0000000000c */
[----:B-1----:R-:W-:Y:S01]  /*0630*/  DFMA R28, R28, R10, R8 ;  /* 0x0000000a1c1c722b */ /* 0x002fe20000000008 */
[----:B------:R-:W-:Y:S10]  /*0640*/  @P1 BRA `(.L_x_2) ;  /* 0xfffffffc004c1947 */ /* 0x000ff4000383ffff */
.L_x_1:
[----:B0-----:R-:W-:-:S04]  /*0650*/  LOP3.LUT R8, R0, 0xf, RZ, 0xc0, !PT ;  /* 0x0000000f00087812 */ /* 0x001fc800078ec0ff */
[----:B------:R-:W-:-:S13]  /*0660*/  ISETP.NE.AND P1, PT, R8, RZ, PT ;  /* 0x000000ff0800720c */ /* 0x000fda0003f25270 */
[----:B------:R-:W-:Y:S05]  /*0670*/  @!P1 BRA `(.L_x_3) ;  /* 0x0000000000ec9947 */ /* 0x000fea0003800000 */
[----:B------:R-:W-:Y:S01]  /*0680*/  VIADD R8, R8, 0xffffffff ;  /* 0xffffffff08087836 */ /* 0x000fe20000000000 */
[----:B------:R-:W-:-:S04]  /*0690*/  ISETP.NE.AND P2, PT, R2, RZ, PT ;  /* 0x000000ff0200720c */ /* 0x000fc80003f45270 */
[----:B------:R-:W-:-:S13]  /*06a0*/  ISETP.GE.U32.AND P1, PT, R8, 0x7, PT ;  /* 0x000000070800780c */ /* 0x000fda0003f26070 */
[----:B------:R-:W-:Y:S05]  /*06b0*/  @!P1 BRA `(.L_x_4) ;  /* 0x00000000005c9947 */ /* 0x000fea0003800000 */
[C---:B------:R-:W-:Y:S01]  /*06c0*/  LEA R26, R23.reuse, R16, 0x7 ;  /* 0x00000010171a7211 */ /* 0x040fe200078e38ff */
[C---:B------:R-:W-:Y:S02]  /*06d0*/  IMAD R27, R23.reuse, 0x8, R19 ;  /* 0x00000008171b7824 */ /* 0x040fe400078e0213 */
[----:B------:R-:W-:Y:S02]  /*06e0*/  VIADD R23, R23, 0x8 ;  /* 0x0000000817177836 */ /* 0x000fe40000000000 */
[----:B------:R-:W-:Y:S04]  /*06f0*/  LDS.64 R30, [R26] ;  /* 0x000000001a1e7984 */ /* 0x000fe80000000a00 */
[----:B------:R-:W0:Y:S04]  /*0700*/  LDS.128 R12, [R27] ;  /* 0x000000001b0c7984 */ /* 0x000e280000000c00 */
[----:B------:R-:W1:Y:S04]  /*0710*/  LDS.64 R32, [R26+0x80] ;  /* 0x000080001a207984 */ /* 0x000e680000000a00 */
[----:B------:R-:W-:Y:S04]  /*0720*/  LDS.64 R24, [R26+0x100] ;  /* 0x000100001a187984 */ /* 0x000fe80000000a00 */
[----:B------:R-:W2:Y:S04]  /*0730*/  LDS.128 R8, [R27+0x10] ;  /* 0x000010001b087984 */ /* 0x000ea80000000c00 */
[----:B------:R-:W-:Y:S01]  /*0740*/  LDS.64 R34, [R26+0x380] ;  /* 0x000380001a227984 */ /* 0x000fe20000000a00 */
[----:B0-----:R-:W-:-:S03]  /*0750*/  DFMA R12, R12, R30, R28 ;  /* 0x0000001e0c0c722b */ /* 0x001fc6000000001c */
[----:B------:R-:W0:Y:S04]  /*0760*/  LDS.64 R30, [R26+0x180] ;  /* 0x000180001a1e7984 */ /* 0x000e280000000a00 */
[----:B------:R-:W-:Y:S01]  /*0770*/  LDS.64 R28, [R26+0x200] ;  /* 0x000200001a1c7984 */ /* 0x000fe20000000a00 */
[----:B-1----:R-:W-:-:S03]  /*0780*/  DFMA R32, R32, R14, R12 ;  /* 0x0000000e2020722b */ /* 0x002fc6000000000c */
[----:B------:R-:W1:Y:S05]  /*0790*/  LDS.128 R12, [R27+0x20] ;  /* 0x000020001b0c7984 */ /* 0x000e6a0000000c00 */
[----:B--2---:R-:W-:Y:S01]  /*07a0*/  DFMA R32, R8, R24, R32 ;  /* 0x000000180820722b */ /* 0x004fe20000000020 */
[----:B------:R-:W2:Y:S07]  /*07b0*/  LDS.64 R24, [R26+0x280] ;  /* 0x000280001a187984 */ /* 0x000eae0000000a00 */
[----:B0-----:R-:W-:Y:S01]  /*07c0*/  DFMA R32, R30, R10, R32 ;  /* 0x0000000a1e20722b */ /* 0x001fe20000000020 */
[----:B------:R-:W-:Y:S04]  /*07d0*/  LDS.64 R30, [R26+0x300] ;  /* 0x000300001a1e7984 */ /* 0x000fe80000000a00 */
[----:B------:R-:W0:Y:S03]  /*07e0*/  LDS.128 R8, [R27+0x30] ;  /* 0x000030001b087984 */ /* 0x000e260000000c00 */
[----:B-1----:R-:W-:-:S08]  /*07f0*/  DFMA R12, R12, R28, R32 ;  /* 0x0000001c0c0c722b */ /* 0x002fd00000000020 */
[----:B--2---:R-:W-:-:S08]  /*0800*/  DFMA R12, R24, R14, R12 ;  /* 0x0000000e180c722b */ /* 0x004fd0000000000c */
[----:B0-----:R-:W-:-:S08]  /*0810*/  DFMA R8, R8, R30, R12 ;  /* 0x0000001e0808722b */ /* 0x001fd0000000000c */
[----:B------:R-:W-:-:S11]  /*0820*/  DFMA R28, R34, R10, R8 ;  /* 0x0000000a221c722b */ /* 0x000fd60000000008 */
.L_x_4:
[----:B------:R-:W-:Y:S05]  /*0830*/  @!P2 BRA `(.L_x_3) ;  /* 0x00000000007ca947 */ /* 0x000fea0003800000 */
[----:B------:R-:W-:Y:S02]  /*0840*/  IADD3 R8, PT, PT, R2, -0x1, RZ ;  /* 0xffffffff02087810 */ /* 0x000fe40007ffe0ff */
[----:B------:R-:W-:Y:S02]  /*0850*/  ISETP.NE.AND P2, PT, R3, RZ, PT ;  /* 0x000000ff0300720c */ /* 0x000fe40003f45270 */
[----:B------:R-:W-:-:S13]  /*0860*/  ISETP.GE.U32.AND P1, PT, R8, 0x3, PT ;  /* 0x000000030800780c */ /* 0x000fda0003f26070 */
[----:B------:R-:W-:Y:S05]  /*0870*/  @!P1 BRA `(.L_x_5) ;  /* 0x0000000000349947 */ /* 0x000fea0003800000 */
[C---:B------:R-:W-:Y:S02]  /*0880*/  IMAD R35, R23.reuse, 0x80, R16 ;  /* 0x0000008017237824 */ /* 0x040fe400078e0210 */
[C---:B------:R-:W-:Y:S01]  /*0890*/  IMAD R34, R23.reuse, 0x8, R19 ;  /* 0x0000000817227824 */ /* 0x040fe200078e0213 */
[----:B------:R-:W-:Y:S02]  /*08a0*/  IADD3 R23, PT, PT, R23, 0x4, RZ ;  /* 0x0000000417177810 */ /* 0x000fe40007ffe0ff */
[----:B------:R-:W-:Y:S04]  /*08b0*/  LDS.64 R32, [R35] ;  /* 0x0000000023207984 */ /* 0x000fe80000000a00 */
[----:B------:R-:W0:Y:S04]  /*08c0*/  LDS.128 R8, [R34] ;  /* 0x0000000022087984 */ /* 0x000e280000000c00 */
[----:B------:R-:W1:Y:S04]  /*08d0*/  LDS.64 R30, [R35+0x80] ;  /* 0x00008000231e7984 */ /* 0x000e680000000a00 */
[----:B------:R-:W-:Y:S04]  /*08e0*/  LDS.64 R26, [R35+0x100] ;  /* 0x00010000231a7984 */ /* 0x000fe80000000a00 */
[----:B------:R-:W2:Y:S04]  /*08f0*/  LDS.128 R12, [R34+0x10] ;  /* 0x00001000220c7984 */ /* 0x000ea80000000c00 */
[----:B------:R-:W3:Y:S01]  /*0900*/  LDS.64 R24, [R35+0x180] ;  /* 0x0001800023187984 */ /* 0x000ee20000000a00 */
[----:B0-----:R-:W-:-:S08]  /*0910*/  DFMA R8, R8, R32, R28 ;  /* 0x000000200808722b */ /* 0x001fd0000000001c */
[----:B-1----:R-:W-:-:S08]  /*0920*/  DFMA R8, R30, R10, R8 ;  /* 0x0000000a1e08722b */ /* 0x002fd00000000008 */
[----:B--2---:R-:W-:-:S08]  /*0930*/  DFMA R8, R12, R26, R8 ;  /* 0x0000001a0c08722b */ /* 0x004fd00000000008 */
[----:B---3--:R-:W-:-:S11]  /*0940*/  DFMA R28, R24, R14, R8 ;  /* 0x0000000e181c722b */ /* 0x008fd60000000008 */
.L_x_5:
[----:B------:R-:W-:Y:S05]  /*0950*/  @!P2 BRA `(.L_x_3) ;  /* 0x000000000034a947 */ /* 0x000fea0003800000 */
[C---:B------:R-:W-:Y:S01]  /*0960*/  IMAD R24, R23.reuse, 0x80, R16 ;  /* 0x0000008017187824 */ /* 0x040fe200078e0210 */
[----:B------:R-:W-:Y:S02]  /*0970*/  LEA R23, R23, R19, 0x3 ;  /* 0x0000001317177211 */ /* 0x000fe400078e18ff */
[----:B------:R-:W-:Y:S02]  /*0980*/  ISETP.NE.AND P1, PT, R3, 0x1, PT ;  /* 0x000000010300780c */ /* 0x000fe40003f25270 */
[----:B------:R-:W-:Y:S04]  /*0990*/  LDS.64 R12, [R24] ;  /* 0x00000000180c7984 */ /* 0x000fe80000000a00 */
[----:B------:R-:W0:Y:S02]  /*09a0*/  LDS.128 R8, [R23] ;  /* 0x0000000017087984 */ /* 0x000e240000000c00 */
[----:B0-----:R-:W-:-:S05]  /*09b0*/  DFMA R28, R8, R12, R28 ;  /* 0x0000000c081c722b */ /* 0x001fca000000001c */
[----:B------:R-:W-:Y:S06]  /*09c0*/  @!P1 BRA `(.L_x_3) ;  /* 0x0000000000189947 */ /* 0x000fec0003800000 */
[----:B------:R-:W-:Y:S01]  /*09d0*/  ISETP.NE.AND P1, PT, R3, 0x2, PT ;  /* 0x000000020300780c */ /* 0x000fe20003f25270 */
[----:B------:R-:W0:-:S12]  /*09e0*/  LDS.64 R14, [R24+0x80] ;  /* 0x00008000180e7984 */ /* 0x000e180000000a00 */
[----:B------:R-:W-:Y:S04]  /*09f0*/  @P1 LDS.64 R8, [R23+0x10] ;  /* 0x0000100017081984 */ /* 0x000fe80000000a00 */
[----:B------:R-:W1:Y:S01]  /*0a00*/  @P1 LDS.64 R12, [R24+0x100] ;  /* 0x00010000180c1984 */ /* 0x000e620000000a00 */
[----:B0-----:R-:W-:-:S08]  /*0a10*/  DFMA R28, R14, R10, R28 ;  /* 0x0000000a0e1c722b */ /* 0x001fd0000000001c */
[----:B-1----:R-:W-:-:S11]  /*0a20*/  @P1 DFMA R28, R8, R12, R28 ;  /* 0x0000000c081c122b */ /* 0x002fd6000000001c */
.L_x_3:
[----:B------:R-:W0:Y:S02]  /*0a30*/  LDC R9, c[0x0][0x39c] ;  /* 0x0000e700ff097b82 */ /* 0x000e240000000800 */
[----:B0-----:R-:W-:-:S06]  /*0a40*/  IMAD R4, R9, UR12, R4 ;  /* 0x0000000c09047c24 */ /* 0x001fcc000f8e0204 */
[----:B------:R-:W-:Y:S06]  /*0a50*/  BAR.SYNC.DEFER_BLOCKING 0x0 ;  /* 0x0000000000007b1d */ /* 0x000fec0000010000 */
[----:B------:R-:W-:Y:S05]  /*0a60*/  @!P0 BRA `(.L_x_6) ;  /* 0xfffffff400f08947 */ /* 0x000fea000383ffff */
.L_x_0:
[----:B------:R-:W0:Y:S01]  /*0a70*/  S2R R0, SR_TID.Y ;  /* 0x0000000000007919 */ /* 0x000e220000002200 */
[----:B------:R-:W1:Y:S01]  /*0a80*/  LDC.64 R2, c[0x0][0x390] ;  /* 0x0000e400ff027b82 */ /* 0x000e620000000a00 */
[----:B------:R-:W2:Y:S01]  /*0a90*/  LDCU UR5, c[0x0][0x39c] ;  /* 0x00007380ff0577ac */ /* 0x000ea20008000800 */
[----:B------:R-:W3:Y:S01]  /*0aa0*/  S2R R5, SR_TID.X ;  /* 0x0000000000057919 */ /* 0x000ee20000002100 */
[----:B0-----:R-:W-:Y:S01]  /*0ab0*/  IADD3 R0, PT, PT, R0, UR4, RZ ;  /* 0x0000000400007c10 */ /* 0x001fe2000fffe0ff */
[----:B---3--:R-:W-:-:S04]  /*0ac0*/  IMAD.IADD R5, R22, 0x1, R5 ;  /* 0x0000000116057824 */ /* 0x008fc800078e0205 */
[----:B--2---:R-:W-:-:S04]  /*0ad0*/  IMAD R5, R0, UR5, R5 ;  /* 0x0000000500057c24 */ /* 0x004fc8000f8e0205 */
[----:B-1----:R-:W-:-:S05]  /*0ae0*/  IMAD.WIDE R2, R5, 0x8, R2 ;  /* 0x0000000805027825 */ /* 0x002fca00078e0202 */
[----:B------:R-:W-:Y:S01]  /*0af0*/  STG.E.64 desc[UR10][R2.64], R28 ;  /* 0x0000001c02007986 */ /* 0x000fe2000c101b0a */
[----:B------:R-:W-:Y:S05]  /*0b00*/  EXIT ;  /* 0x000000000000794d */ /* 0x000fea0003800000 */
.L_x_7:
[----:B------:R-:W-:-:S00]  /*0b10*/  BRA `(.L_x_7) ;  /* 0xfffffffc00fc7947 */ /* 0x000fc0000383ffff */
[----:B------:R-:W-:-:S00]  /*0b20*/  NOP ;  /* 0x0000000000007918 */ /* 0x000fc00000000000 */
        /* <DEDUP_REMOVED lines=13> */
.L_x_13:


//--------------------- .text._Z10matrixMultPKdS0_Pdii --------------------------
	.section	.text._Z10matrixMultPKdS0_Pdii,"ax",@progbits
	.align	128
        .global         _Z10matrixMultPKdS0_Pdii
        .type           _Z10matrixMultPKdS0_Pdii,@function
        .size           _Z10matrixMultPKdS0_Pdii,(.L_x_14 - _Z10matrixMultPKdS0_Pdii)
        .other          _Z10matrixMultPKdS0_Pdii,@"STO_CUDA_ENTRY STV_DEFAULT"
_Z10matrixMultPKdS0_Pdii:
.text._Z10matrixMultPKdS0_Pdii:
[----:B------:R-:W-:Y:S08]  /*0000*/  LDC R1, c[0x0][0x37c] ;  /* 0x0000df00ff017b82 */ /* 0x000ff00000000800 */
[----:B------:R-:W0:Y:S01]  /*0010*/  LDC R0, c[0x0][0x398] ;  /* 0x0000e600ff007b82 */ /* 0x000e220000000800 */
[----:B------:R-:W1:Y:S01]  /*0020*/  S2R R3, SR_CTAID.Y ;  /* 0x0000000000037919 */ /* 0x000e620000002600 */
[----:B------:R-:W1:Y:S01]  /*0030*/  LDCU UR6, c[0x0][0x364] ;  /* 0x00006c80ff0677ac */ /* 0x000e620008000800 */
[----:B------:R-:W-:Y:S01]  /*0040*/  CS2R R12, SRZ ;  /* 0x00000000000c7805 */ /* 0x000fe2000001ff00 */
[----:B------:R-:W1:Y:S01]  /*0050*/  S2R R2, SR_TID.Y ;  /* 0x0000000000027919 */ /* 0x000e620000002200 */
[----:B------:R-:W2:Y:S01]  /*0060*/  LDCU UR7, c[0x0][0x360] ;  /* 0x00006c00ff0777ac */ /* 0x000ea20008000800 */
[----:B------:R-:W2:Y:S01]  /*0070*/  S2R R4, SR_CTAID.X ;  /* 0x0000000000047919 */ /* 0x000ea20000002500 */
[----:B------:R-:W3:Y:S01]  /*0080*/  LDCU.64 UR4, c[0x0][0x358] ;  /* 0x00006b00ff0477ac */ /* 0x000ee20008000a00 */
[----:B------:R-:W2:Y:S01]  /*0090*/  S2R R5, SR_TID.X ;  /* 0x0000000000057919 */ /* 0x000ea20000002100 */
[----:B0-----:R-:W-:Y:S01]  /*00a0*/  ISETP.GE.AND P0, PT, R0, 0x1, PT ;  /* 0x000000010000780c */ /* 0x001fe20003f06270 */
[----:B-1----:R-:W-:-:S02]  /*00b0*/  IMAD R3, R3, UR6, R2 ;  /* 0x0000000603037c24 */ /* 0x002fc4000f8e0202 */
[----:B--2---:R-:W-:-:S10]  /*00c0*/  IMAD R2, R4, UR7, R5 ;  /* 0x0000000704027c24 */ /* 0x004fd4000f8e0205 */
[----:B---3--:R-:W-:Y:S05]  /*00d0*/  @!P0 BRA `(.L_x_8) ;  /* 0x0000000400b88947 */ /* 0x008fea0003800000 */
[C---:B------:R-:W-:Y:S01]  /*00e0*/  ISETP.GE.U32.AND P1, PT, R0.reuse, 0x8, PT ;  /* 0x000000080000780c */ /* 0x040fe20003f26070 */
[----:B------:R-:W-:Y:S01]  /*00f0*/  HFMA2 R7, -RZ, RZ, 0, 0 ;  /* 0x00000000ff077431 */ /* 0x000fe200000001ff */
[----:B------:R-:W-:Y:S01]  /*0100*/  LOP3.LUT R5, R0, 0x7, RZ, 0xc0, !PT ;  /* 0x0000000700057812 */ /* 0x000fe200078ec0ff */
[----:B------:R-:W-:Y:S01]  /*0110*/  IMAD R6, R3, R0, RZ ;  /* 0x0000000003067224 */ /* 0x000fe200078e02ff */
[----:B------:R-:W-:Y:S02]  /*0120*/  CS2R R12, SRZ ;  /* 0x00000000000c7805 */ /* 0x000fe4000001ff00 */
[----:B------:R-:W-:-:S07]  /*0130*/  ISETP.NE.AND P0, PT, R5, RZ, PT ;  /* 0x000000ff0500720c */ /* 0x000fce0003f05270 */
[----:B------:R-:W-:Y:S06]  /*0140*/  @!P1 BRA `(.L_x_9) ;  /* 0x0000000000b89947 */ /* 0x000fec0003800000 */
[----:B------:R-:W-:Y:S02]  /*0150*/  LOP3.LUT R7, R0, 0x7ffffff8, RZ, 0xc0, !PT ;  /* 0x7ffffff800077812 */ /* 0x000fe400078ec0ff */
[----:B------:R-:W-:Y:S02]  /*0160*/  CS2R R12, SRZ ;  /* 0x00000000000c7805 */ /* 0x000fe4000001ff00 */
[----:B------:R-:W-:Y:S02]  /*0170*/  MOV R25, R6 ;  /* 0x0000000600197202 */ /* 0x000fe40000000f00 */
[----:B------:R-:W-:Y:S02]  /*0180*/  MOV R4, R2 ;  /* 0x0000000200047202 */ /* 0x000fe40000000f00 */
[----:B------:R-:W-:-:S07]  /*0190*/  IADD3 R24, PT, PT, -R7, RZ, RZ ;  /* 0x000000ff07187210 */ /* 0x000fce0007ffe1ff */
.L_x_10:
[----:B------:R-:W0:Y:S08]  /*01a0*/  LDC.64 R22, c[0x0][0x380] ;  /* 0x0000e000ff167b82 */ /* 0x000e300000000a00 */
[----:B------:R-:W1:Y:S08]  /*01b0*/  LDC.64 R18, c[0x0][0x388] ;  /* 0x0000e200ff127b82 */ /* 0x000e700000000a00 */
[----:B------:R-:W2:Y:S01]  /*01c0*/  LDC R27, c[0x0][0x39c] ;  /* 0x0000e700ff1b7b82 */ /* 0x000ea20000000800 */
[----:B0-----:R-:W-:-:S05]  /*01d0*/  IMAD.WIDE R22, R25, 0x8, R22 ;  /* 0x0000000819167825 */ /* 0x001fca00078e0216 */
[----:B------:R-:W3:Y:S01]  /*01e0*/  LDG.E.64 R10, desc[UR4][R22.64] ;  /* 0x00000004160a7981 */ /* 0x000ee2000c1e1b00 */
[----:B-1----:R-:W-:-:S03]  /*01f0*/  IMAD.WIDE R18, R4, 0x8, R18 ;  /* 0x0000000804127825 */ /* 0x002fc600078e0212 */
[----:B------:R-:W4:Y:S04]  /*0200*/  LDG.E.64 R8, desc[UR4][R22.64+0x8] ;  /* 0x0000080416087981 */ /* 0x000f28000c1e1b00 */
[----:B------:R-:W3:Y:S01]  /*0210*/  LDG.E.64 R16, desc[UR4][R18.64] ;  /* 0x0000000412107981 */ /* 0x000ee2000c1e1b00 */
[----:B--2---:R-:W-:-:S05]  /*0220*/  IMAD.WIDE R28, R27, 0x8, R18 ;  /* 0x000000081b1c7825 */ /* 0x004fca00078e0212 */
[----:B------:R-:W4:Y:S01]  /*0230*/  LDG.E.64 R14, desc[UR4][R28.64] ;  /* 0x000000041c0e7981 */ /* 0x000f22000c1e1b00 */
[----:B------:R-:W-:Y:S01]  /*0240*/  IMAD.WIDE R20, R27, 0x8, R28 ;  /* 0x000000081b147825 */ /* 0x000fe200078e021c */
[----:B---3--:R-:W-:Y:S02]  /*0250*/  DFMA R16, R10, R16, R12 ;  /* 0x000000100a10722b */ /* 0x008fe4000000000c */
[----:B------:R-:W2:Y:S04]  /*0260*/  LDG.E.64 R12, desc[UR4][R22.64+0x10] ;  /* 0x00001004160c7981 */ /* 0x000ea8000c1e1b00 */
[----:B------:R0:W2:Y:S02]  /*0270*/  LDG.E.64 R10, desc[UR4][R20.64] ;  /* 0x00000004140a7981 */ /* 0x0000a4000c1e1b00 */
[----:B----4-:R-:W-:-:S02]  /*0280*/  DFMA R14, R8, R14, R16 ;  /* 0x0000000e080e722b */ /* 0x010fc40000000010 */
[----:B------:R-:W3:Y:S01]  /*0290*/  LDG.E.64 R8, desc[UR4][R22.64+0x18] ;  /* 0x0000180416087981 */ /* 0x000ee2000c1e1b00 */
[----:B0-----:R-:W-:-:S05]  /*02a0*/  IMAD.WIDE R20, R27, 0x8, R20 ;  /* 0x000000081b147825 */ /* 0x001fca00078e0214 */
[----:B------:R-:W3:Y:S01]  /*02b0*/  LDG.E.64 R16, desc[UR4][R20.64] ;  /* 0x0000000414107981 */ /* 0x000ee2000c1e1b00 */
[C---:B------:R-:W-:Y:S01]  /*02c0*/  IMAD.WIDE R18, R27.reuse, 0x8, R20 ;  /* 0x000000081b127825 */ /* 0x040fe200078e0214 */
[----:B--2---:R-:W-:Y:S02]  /*02d0*/  DFMA R10, R12, R10, R14 ;  /* 0x0000000a0c0a722b */ /* 0x004fe4000000000e */
[----:B------:R-:W2:Y:S04]  /*02e0*/  LDG.E.64 R20, desc[UR4][R22.64+0x38] ;  /* 0x0000380416147981 */ /* 0x000ea8000c1e1b00 */
[----:B------:R-:W4:Y:S04]  /*02f0*/  LDG.E.64 R14, desc[UR4][R22.64+0x20] ;  /* 0x00002004160e7981 */ /* 0x000f28000c1e1b00 */
[----:B------:R-:W4:Y:S01]  /*0300*/  LDG.E.64 R12, desc[UR4][R18.64] ;  /* 0x00000004120c7981 */ /* 0x000f22000c1e1b00 */
[----:B------:R-:W-:Y:S01]  /*0310*/  IMAD.WIDE R28, R27, 0x8, R18 ;  /* 0x000000081b1c7825 */ /* 0x000fe200078e0212 */
[----:B---3--:R-:W-:-:S02]  /*0320*/  DFMA R16, R8, R16, R10 ;  /* 0x000000100810722b */ /* 0x008fc4000000000a */
[----:B------:R-:W3:Y:S04]  /*0330*/  LDG.E.64 R8, desc[UR4][R22.64+0x28] ;  /* 0x0000280416087981 */ /* 0x000ee8000c1e1b00 */
[----:B------:R0:W3:Y:S02]  /*0340*/  LDG.E.64 R10, desc[UR4][R28.64] ;  /* 0x000000041c0a7981 */ /* 0x0000e4000c1e1b00 */
[----:B0-----:R-:W-:-:S04]  /*0350*/  IMAD.WIDE R28, R27, 0x8, R28 ;  /* 0x000000081b1c7825 */ /* 0x001fc800078e021c */
[----:B------:R-:W-:-:S06]  /*0360*/  IMAD.WIDE R18, R27, 0x8, R28 ;  /* 0x000000081b127825 */ /* 0x000fcc00078e021c */
[----:B------:R-:W2:Y:S01]  /*0370*/  LDG.E.64 R18, desc[UR4][R18.64] ;  /* 0x0000000412127981 */ /* 0x000ea2000c1e1b00 */
[----:B----4-:R-:W-:-:S03]  /*0380*/  DFMA R12, R14, R12, R16 ;  /* 0x0000000c0e0c722b */ /* 0x010fc60000000010 */
[----:B------:R-:W4:Y:S04]  /*0390*/  LDG.E.64 R14, desc[UR4][R22.64+0x30] ;  /* 0x00003004160e7981 */ /* 0x000f28000c1e1b00 */
[----:B------:R-:W4:Y:S01]  /*03a0*/  LDG.E.64 R16, desc[UR4][R28.64] ;  /* 0x000000041c107981 */ /* 0x000f22000c1e1b00 */
[----:B------:R-:W-:Y:S01]  /*03b0*/  IADD3 R24, PT, PT, R24, 0x8, RZ ;  /* 0x0000000818187810 */ /* 0x000fe20007ffe0ff */
[----:B---3--:R-:W-:-:S03]  /*03c0*/  DFMA R8, R8, R10, R12 ;  /* 0x0000000a0808722b */ /* 0x008fc6000000000c */
[----:B------:R-:W-:Y:S02]  /*03d0*/  ISETP.NE.AND P1, PT, R24, RZ, PT ;  /* 0x000000ff1800720c */ /* 0x000fe40003f25270 */
[----:B------:R-:W-:Y:S02]  /*03e0*/  LEA R4, R27, R4, 0x3 ;  /* 0x000000041b047211 */ /* 0x000fe400078e18ff */
[----:B------:R-:W-:Y:S01]  /*03f0*/  IADD3 R25, PT, PT, R25, 0x8, RZ ;  /* 0x0000000819197810 */ /* 0x000fe20007ffe0ff */
[----:B----4-:R-:W-:-:S08]  /*0400*/  DFMA R8, R14, R16, R8 ;  /* 0x000000100e08722b */ /* 0x010fd00000000008 */
[----:B--2---:R-:W-:Y:S01]  /*0410*/  DFMA R12, R20, R18, R8 ;  /* 0x00000012140c722b */ /* 0x004fe20000000008 */
[----:B------:R-:W-:Y:S10]  /*0420*/  @P1 BRA `(.L_x_10) ;  /* 0xfffffffc005c1947 */ /* 0x000ff4000383ffff */
.L_x_9:
[----:B------:R-:W-:Y:S05]  /*0430*/  @!P0 BRA `(.L_x_8) ;  /* 0x0000000000e08947 */ /* 0x000fea0003800000 */
[----:B------:R-:W-:Y:S02]  /*0440*/  ISETP.GE.U32.AND P0, PT, R5, 0x4, PT ;  /* 0x000000040500780c */ /* 0x000fe40003f06070 */
[----:B------:R-:W-:-:S04]  /*0450*/  LOP3.LUT R26, R0, 0x3, RZ, 0xc0, !PT ;  /* 0x00000003001a7812 */ /* 0x000fc800078ec0ff */
[----:B------:R-:W-:-:S07]  /*0460*/  ISETP.NE.AND P1, PT, R26, RZ, PT ;  /* 0x000000ff1a00720c */ /* 0x000fce0003f25270 */
[----:B------:R-:W-:Y:S06]  /*0470*/  @!P0 BRA `(.L_x_11) ;  /* 0x00000000005c8947 */ /* 0x000fec0003800000 */
[----:B------:R-:W0:Y:S01]  /*0480*/  LDC R21, c[0x0][0x39c] ;  /* 0x0000e700ff157b82 */ /* 0x000e220000000800 */
[----:B------:R-:W-:-:S07]  /*0490*/  IADD3 R5, PT, PT, R6, R7, RZ ;  /* 0x0000000706057210 */ /* 0x000fce0007ffe0ff */
[----:B------:R-:W1:Y:S08]  /*04a0*/  LDC.64 R24, c[0x0][0x380] ;  /* 0x0000e000ff187b82 */ /* 0x000e700000000a00 */
[----:B------:R-:W2:Y:S01]  /*04b0*/  LDC.64 R10, c[0x0][0x388] ;  /* 0x0000e200ff0a7b82 */ /* 0x000ea20000000a00 */
[----:B0-----:R-:W-:Y:S02]  /*04c0*/  IMAD R9, R7, R21, R2 ;  /* 0x0000001507097224 */ /* 0x001fe400078e0202 */
[----:B-1----:R-:W-:-:S05]  /*04d0*/  IMAD.WIDE R24, R5, 0x8, R24 ;  /* 0x0000000805187825 */ /* 0x002fca00078e0218 */
[----:B------:R-:W3:Y:S01]  /*04e0*/  LDG.E.64 R4, desc[UR4][R24.64] ;  /* 0x0000000418047981 */ /* 0x000ee2000c1e1b00 */
[----:B--2---:R-:W-:-:S03]  /*04f0*/  IMAD.WIDE R10, R9, 0x8, R10 ;  /* 0x00000008090a7825 */ /* 0x004fc600078e020a */
[----:B------:R-:W2:Y:S04]  /*0500*/  LDG.E.64 R16, desc[UR4][R24.64+0x10] ;  /* 0x0000100418107981 */ /* 0x000ea8000c1e1b00 */
[----:B------:R-:W3:Y:S01]  /*0510*/  LDG.E.64 R8, desc[UR4][R10.64] ;  /* 0x000000040a087981 */ /* 0x000ee2000c1e1b00 */
[----:B------:R-:W-:-:S03]  /*0520*/  IMAD.WIDE R28, R21, 0x8, R10 ;  /* 0x00000008151c7825 */ /* 0x000fc600078e020a */
[----:B------:R-:W4:Y:S04]  /*0530*/  LDG.E.64 R22, desc[UR4][R24.64+0x18] ;  /* 0x0000180418167981 */ /* 0x000f28000c1e1b00 */
[----:B------:R0:W5:Y:S04]  /*0540*/  LDG.E.64 R14, desc[UR4][R28.64] ;  /* 0x000000041c0e7981 */ /* 0x000168000c1e1b00 */
[----:B------:R-:W5:Y:S01]  /*0550*/  LDG.E.64 R10, desc[UR4][R24.64+0x8] ;  /* 0x00000804180a7981 */ /* 0x000f62000c1e1b00 */
[----:B0-----:R-:W-:-:S05]  /*0560*/  IMAD.WIDE R28, R21, 0x8, R28 ;  /* 0x00000008151c7825 */ /* 0x001fca00078e021c */
[----:B------:R-:W2:Y:S01]  /*0570*/  LDG.E.64 R18, desc[UR4][R28.64] ;  /* 0x000000041c127981 */ /* 0x000ea2000c1e1b00 */
[----:B------:R-:W-:-:S06]  /*0580*/  IMAD.WIDE R20, R21, 0x8, R28 ;  /* 0x0000000815147825 */ /* 0x000fcc00078e021c */
[----:B------:R-:W4:Y:S01]  /*0590*/  LDG.E.64 R20, desc[UR4][R20.64] ;  /* 0x0000000414147981 */ /* 0x000f22000c1e1b00 */
[----:B------:R-:W-:Y:S01]  /*05a0*/  IADD3 R7, PT, PT, R7, 0x4, RZ ;  /* 0x0000000407077810 */ /* 0x000fe20007ffe0ff */
[----:B---3--:R-:W-:-:S08]  /*05b0*/  DFMA R4, R4, R8, R12 ;  /* 0x000000080404722b */ /* 0x008fd0000000000c */
[----:B-----5:R-:W-:-:S08]  /*05c0*/  DFMA R4, R10, R14, R4 ;  /* 0x0000000e0a04722b */ /* 0x020fd00000000004 */
[----:B--2---:R-:W-:-:S08]  /*05d0*/  DFMA R4, R16, R18, R4 ;  /* 0x000000121004722b */ /* 0x004fd00000000004 */
[----:B----4-:R-:W-:-:S11]  /*05e0*/  DFMA R12, R22, R20, R4 ;  /* 0x00000014160c722b */ /* 0x010fd60000000004 */
.L_x_11:
[----:B------:R-:W-:Y:S05]  /*05f0*/  @!P1 BRA `(.L_x_8) ;  /* 0x0000000000709947 */ /* 0x000fea0003800000 */
[----:B------:R-:W-:Y:S01]  /*0600*/  ISETP.NE.AND P0, PT, R26, 0x1, PT ;  /* 0x000000011a00780c */ /* 0x000fe20003f05270 */
[----:B------:R-:W0:Y:S01]  /*0610*/  LDC.64 R18, c[0x0][0x380] ;  /* 0x0000e000ff127b82 */ /* 0x000e220000000a00 */
[----:B------:R-:W-:-:S04]  /*0620*/  LOP3.LUT R0, R0, 0x1, RZ, 0xc0, !PT ;  /* 0x0000000100007812 */ /* 0x000fc800078ec0ff */
[----:B------:R-:W-:-:S03]  /*0630*/  ISETP.NE.U32.AND P1, PT, R0, 0x1, PT ;  /* 0x000000010000780c */ /* 0x000fc60003f25070 */
[----:B------:R-:W1:Y:S04]  /*0640*/  LDC.64 R4, c[0x0][0x388] ;  /* 0x0000e200ff047b82 */ /* 0x000e680000000a00 */
[----:B------:R-:W-:-:S04]  /*0650*/  @P0 IADD3 R9, PT, PT, R6, R7, RZ ;  /* 0x0000000706090210 */ /* 0x000fc80007ffe0ff */
[----:B------:R-:W2:Y:S08]  /*0660*/  @P0 LDC R17, c[0x0][0x39c] ;  /* 0x0000e700ff110b82 */ /* 0x000eb00000000800 */
[----:B------:R-:W3:Y:S01]  /*0670*/  @!P1 LDC R25, c[0x0][0x39c] ;  /* 0x0000e700ff199b82 */ /* 0x000ee20000000800 */
[----:B0-----:R-:W-:-:S05]  /*0680*/  @P0 IMAD.WIDE R18, R9, 0x8, R18 ;  /* 0x0000000809120825 */ /* 0x001fca00078e0212 */
[----:B------:R-:W4:Y:S02]  /*0690*/  @P0 LDG.E.64 R8, desc[UR4][R18.64] ;  /* 0x0000000412080981 */ /* 0x000f24000c1e1b00 */
[----:B------:R-:W0:Y:S08]  /*06a0*/  LDC.64 R14, c[0x0][0x380] ;  /* 0x0000e000ff0e7b82 */ /* 0x000e300000000a00 */
[----:B------:R-:W5:Y:S01]  /*06b0*/  LDC.64 R10, c[0x0][0x388] ;  /* 0x0000e200ff0a7b82 */ /* 0x000f620000000a00 */
[----:B--2---:R-:W-:-:S04]  /*06c0*/  @P0 IMAD R21, R7, R17, R2 ;  /* 0x0000001107150224 */ /* 0x004fc800078e0202 */
[----:B-1----:R-:W-:Y:S01]  /*06d0*/  @P0 IMAD.WIDE R20, R21, 0x8, R4 ;  /* 0x0000000815140825 */ /* 0x002fe200078e0204 */
[----:B------:R-:W-:-:S04]  /*06e0*/  @P0 IADD3 R7, PT, PT, R7, 0x2, RZ ;  /* 0x0000000207070810 */ /* 0x000fc80007ffe0ff */
[----:B------:R-:W4:Y:S01]  /*06f0*/  @P0 LDG.E.64 R4, desc[UR4][R20.64] ;  /* 0x0000000414040981 */ /* 0x000f22000c1e1b00 */
[----:B------:R-:W-:Y:S01]  /*0700*/  @P0 IMAD.WIDE R16, R17, 0x8, R20 ;  /* 0x0000000811100825 */ /* 0x000fe200078e0214 */
[----:B------:R-:W-:-:S03]  /*0710*/  @!P1 IADD3 R23, PT, PT, R6, R7, RZ ;  /* 0x0000000706179210 */ /* 0x000fc60007ffe0ff */
[----:B---3--:R-:W-:Y:S02]  /*0720*/  @!P1 IMAD R25, R7, R25, R2 ;  /* 0x0000001907199224 */ /* 0x008fe400078e0202 */
[----:B------:R-:W2:Y:S01]  /*0730*/  @P0 LDG.E.64 R6, desc[UR4][R18.64+0x8] ;  /* 0x0000080412060981 */ /* 0x000ea2000c1e1b00 */
[----:B0-----:R-:W-:-:S03]  /*0740*/  @!P1 IMAD.WIDE R14, R23, 0x8, R14 ;  /* 0x00000008170e9825 */ /* 0x001fc600078e020e */
[----:B------:R-:W2:Y:S01]  /*0750*/  @P0 LDG.E.64 R16, desc[UR4][R16.64] ;  /* 0x0000000410100981 */ /* 0x000ea2000c1e1b00 */
[----:B-----5:R-:W-:-:S03]  /*0760*/  @!P1 IMAD.WIDE R10, R25, 0x8, R10 ;  /* 0x00000008190a9825 */ /* 0x020fc600078e020a */
[----:B------:R-:W3:Y:S04]  /*0770*/  @!P1 LDG.E.64 R14, desc[UR4][R14.64] ;  /* 0x000000040e0e9981 */ /* 0x000ee8000c1e1b00 */
[----:B------:R-:W3:Y:S01]  /*0780*/  @!P1 LDG.E.64 R10, desc[UR4][R10.64] ;  /* 0x000000040a0a9981 */ /* 0x000ee2000c1e1b00 */
[----:B----4-:R-:W-:-:S08]  /*0790*/  @P0 DFMA R4, R8, R4, R12 ;  /* 0x000000040804022b */ /* 0x010fd0000000000c */
[----:B--2---:R-:W-:-:S08]  /*07a0*/  @P0 DFMA R12, R6, R16, R4 ;  /* 0x00000010060c022b */ /* 0x004fd00000000004 */
[----:B---3--:R-:W-:-:S11]  /*07b0*/  @!P1 DFMA R12, R14, R10, R12 ;  /* 0x0000000a0e0c922b */ /* 0x008fd6000000000c */
.L_x_8:
[----:B------:R-:W0:Y:S01]  /*07c0*/  LDC.64 R4, c[0x0][0x390] ;  /* 0x0000e400ff047b82 */ /* 0x000e220000000a00 */
[----:B------:R-:W1:Y:S02]  /*07d0*/  LDCU UR6, c[0x0][0x39c] ;  /* 0x00007380ff0677ac */ /* 0x000e640008000800 */
[----:B-1----:R-:W-:-:S04]  /*07e0*/  IMAD R3, R3, UR6, R2 ;  /* 0x0000000603037c24 */ /* 0x002fc8000f8e0202 */
[----:B0-----:R-:W-:-:S05]  /*07f0*/  IMAD.WIDE R2, R3, 0x8, R4 ;  /* 0x0000000803027825 */ /* 0x001fca00078e0204 */
[----:B------:R-:W-:Y:S01]  /*0800*/  STG.E.64 desc[UR4][R2.64], R12 ;  /* 0x0000000c02007986 */ /* 0x000fe2000c101b04 */
[----:B------:R-:W-:Y:S05]  /*0810*/  EXIT ;  /* 0x000000000000794d */ /* 0x000fea0003800000 */
.L_x_12:
        /* <DEDUP_REMOVED lines=14> */
.L_x_14:


//--------------------- .nv.shared._Z16matrixMultSharedPKdS0_Pdii --------------------------
	.section	.nv.shared._Z16matrixMultSharedPKdS0_Pdii,"aw",@nobits
	.sectionflags	@""
	.align	8
.nv.shared._Z16matrixMultSharedPKdS0_Pdii:
	.zero		5120


//--------------------- .nv.shared.reserved.0     --------------------------
	.section	.nv.shared.reserved.0,"aw",@nobits
	.weak		__nv_reservedSMEM_offset_0_alias
	.size		__nv_reservedSMEM_offset_0_alias, 0, 64
	.other		__nv_reservedSMEM_offset_0_alias,@"STO_CUDA_RESERVED_SHARED STV_DEFAULT"
__nv_reservedSMEM_offset_0_alias:
	.zero		0
	.zero		64


//--------------------- .nv.constant0._Z16matrixMultSharedPKdS0_Pdii --------------------------
	.section	.nv.constant0._Z16matrixMultSharedPKdS0_Pdii,"a",@progbits
	.sectionflags	@""
	.align	4
.nv.constant0._Z16matrixMultSharedPKdS0_Pdii:
	.zero		928


//--------------------- .nv.constant0._Z10matrixMultPKdS0_Pdii --------------------------
	.section	.nv.constant0._Z10matrixMultPKdS0_Pdii,"a",@progbits
	.sectionflags	@""
	.align	4
.nv.constant0._Z10matrixMultPKdS0_Pdii:
	.zero		928


//--------------------- SYMBOLS --------------------------

	.type		.nv.reservedSmem.offset0,@object
	.size		.nv.reservedSmem.offset0,0x4
	.type		.nv.reservedSmem.cap,@object
	.size		.nv.reservedSmem.cap,0x4
